//
// Generated by NVIDIA NVVM Compiler
//
// Compiler Build ID: CL-36424714
// Cuda compilation tools, release 13.0, V13.0.88
// Based on NVVM 20.0.0
//

.version 9.0
.target sm_100
.address_size 64

	// .globl	_Z13parallel_scanPiS_j
.extern .shared .align 16 .b8 XY[];

.visible .entry _Z13parallel_scanPiS_j(
	.param .u64 .ptr .align 1 _Z13parallel_scanPiS_j_param_0,
	.param .u64 .ptr .align 1 _Z13parallel_scanPiS_j_param_1,
	.param .u32 _Z13parallel_scanPiS_j_param_2
)
{
	.reg .pred 	%p<8>;
	.reg .b32 	%r<44>;
	.reg .b64 	%rd<9>;

	ld.param.u64 	%rd1, [_Z13parallel_scanPiS_j_param_0];
	ld.param.u64 	%rd2, [_Z13parallel_scanPiS_j_param_1];
	ld.param.u32 	%r43, [_Z13parallel_scanPiS_j_param_2];
	cvta.to.global.u64 	%rd3, %rd2;
	mov.u32 	%r1, %tid.x;
	shl.b32 	%r2, %r1, 1;
	mul.wide.u32 	%rd4, %r2, 4;
	add.s64 	%rd5, %rd3, %rd4;
	ld.global.u32 	%r9, [%rd5];
	shl.b32 	%r10, %r1, 3;
	mov.u32 	%r11, XY;
	add.s32 	%r3, %r11, %r10;
	ld.global.u32 	%r12, [%rd5+4];
	st.shared.v2.u32 	[%r3], {%r9, %r12};
	setp.lt.u32 	%p1, %r43, 2;
	@%p1 bra 	$L__BB0_5;
	mov.b32 	%r42, 1;
$L__BB0_2:
	bar.sync 	0;
	shl.b32 	%r5, %r42, 1;
	add.s32 	%r14, %r5, -1;
	and.b32  	%r15, %r14, %r1;
	setp.ne.s32 	%p2, %r15, 0;
	@%p2 bra 	$L__BB0_4;
	add.s32 	%r16, %r1, %r42;
	shl.b32 	%r17, %r16, 2;
	add.s32 	%r19, %r11, %r17;
	ld.shared.u32 	%r20, [%r19+-4];
	shl.b32 	%r21, %r42, 2;
	add.s32 	%r22, %r19, %r21;
	ld.shared.u32 	%r23, [%r22+-4];
	add.s32 	%r24, %r23, %r20;
	st.shared.u32 	[%r22+-4], %r24;
$L__BB0_4:
	setp.lt.u32 	%p3, %r5, %r43;
	mov.u32 	%r42, %r5;
	@%p3 bra 	$L__BB0_2;
$L__BB0_5:
	setp.ne.s32 	%p4, %r1, 0;
	@%p4 bra 	$L__BB0_7;
	shl.b32 	%r25, %r43, 2;
	add.s32 	%r27, %r11, %r25;
	mov.b32 	%r28, 0;
	st.shared.u32 	[%r27+-4], %r28;
$L__BB0_7:
	setp.lt.u32 	%p5, %r43, 2;
	@%p5 bra 	$L__BB0_11;
$L__BB0_8:
	shr.u32 	%r7, %r43, 1;
	bar.sync 	0;
	and.b32  	%r29, %r43, -2;
	rem.s32 	%r30, %r1, %r29;
	setp.ne.s32 	%p6, %r30, 0;
	@%p6 bra 	$L__BB0_10;
	add.s32 	%r31, %r1, %r7;
	shl.b32 	%r32, %r31, 2;
	add.s32 	%r34, %r11, %r32;
	ld.shared.u32 	%r35, [%r34+-4];
	shl.b32 	%r36, %r7, 2;
	add.s32 	%r37, %r34, %r36;
	ld.shared.u32 	%r38, [%r37+-4];
	st.shared.u32 	[%r34+-4], %r38;
	add.s32 	%r39, %r38, %r35;
	st.shared.u32 	[%r37+-4], %r39;
$L__BB0_10:
	setp.gt.u32 	%p7, %r43, 3;
	mov.u32 	%r43, %r7;
	@%p7 bra 	$L__BB0_8;
$L__BB0_11:
	cvta.to.global.u64 	%rd6, %rd1;
	ld.shared.v2.u32 	{%r40, %r41}, [%r3];
	add.s64 	%rd8, %rd6, %rd4;
	st.global.u32 	[%rd8], %r40;
	st.global.u32 	[%rd8+4], %r41;
	ret;

}


// ===== COMPILED SASS (sm_100) =====

	.target	sm_100

	.elftype	@"ET_EXEC"


//--------------------- .note.nv.tkinfo           --------------------------
	.section	.note.nv.tkinfo,"",@"SHT_NOTE"
	.sectionflags	@"SHF_NOTE_NV_TKINFO"
	.tkinfo
        /*0018*/ 	.word	0x00000002
        /*0030*/ 	.string	""
        /*0030*/ 	.string	"ptxas"
        /*0030*/ 	.string	"Cuda compilation tools, release 13.0, V13.0.88"
        /*0030*/ 	.string	"Build cuda_13.0.r13.0/compiler.36424714_0"
        /*0030*/ 	.string	"-arch sm_100 -m 64 "



//--------------------- .note.nv.cuinfo           --------------------------
	.section	.note.nv.cuinfo,"",@"SHT_NOTE"
	.sectionflags	@"SHF_NOTE_NV_CUINFO"
        /*0018*/ 	.short	0x0002
        /*001a*/ 	.short	0x0064
        /*001c*/ 	.short	0x0082
	.zero		2


//--------------------- .nv.info                  --------------------------
	.section	.nv.info,"",@"SHT_CUDA_INFO"
	.align	4


	//----- nvinfo : EIATTR_REGCOUNT
	.align		4
        /*0000*/ 	.byte	0x04, 0x2f
        /*0002*/ 	.short	(.L_1 - .L_0)
	.align		4
.L_0:
        /*0004*/ 	.word	index@(_Z13parallel_scanPiS_j)
        /*0008*/ 	.word	0x00000010


	//----- nvinfo : EIATTR_FRAME_SIZE
	.align		4
.L_1:
        /*000c*/ 	.byte	0x04, 0x11
        /*000e*/ 	.short	(.L_3 - .L_2)
	.align		4
.L_2:
        /*0010*/ 	.word	index@(_Z13parallel_scanPiS_j)
        /*0014*/ 	.word	0x00000000


	//----- nvinfo : EIATTR_MIN_STACK_SIZE
	.align		4
.L_3:
        /*0018*/ 	.byte	0x04, 0x12
        /*001a*/ 	.short	(.L_5 - .L_4)
	.align		4
.L_4:
        /*001c*/ 	.word	index@(_Z13parallel_scanPiS_j)
        /*0020*/ 	.word	0x00000000
.L_5:


//--------------------- .nv.compat                --------------------------
	.section	.nv.compat,"",@"SHT_CUDA_COMPAT_INFO"
	.align	4
        /*0000*/ 	.byte	0x02, 0x09, 0x00, 0x00, 0x02, 0x02, 0x01, 0x00, 0x02, 0x05, 0x05, 0x00, 0x03, 0x07, 0x01, 0x01
        /*0010*/ 	.byte	0x02, 0x03, 0x00, 0x00, 0x02, 0x06, 0x01, 0x00, 0x04, 0x0b, 0x08, 0x00, 0x09, 0x00, 0x00, 0x00
        /*0020*/ 	.byte	0x00, 0x00, 0x00, 0x00


//--------------------- .nv.info._Z13parallel_scanPiS_j --------------------------
	.section	.nv.info._Z13parallel_scanPiS_j,"",@"SHT_CUDA_INFO"
	.sectionflags	@""
	.align	4


	//----- nvinfo : EIATTR_CUDA_API_VERSION
	.align		4
        /*0000*/ 	.byte	0x04, 0x37
        /*0002*/ 	.short	(.L_7 - .L_6)
.L_6:
        /*0004*/ 	.word	0x00000082


	//----- nvinfo : EIATTR_KPARAM_INFO
	.align		4
.L_7:
        /*0008*/ 	.byte	0x04, 0x17
        /*000a*/ 	.short	(.L_9 - .L_8)
.L_8:
        /*000c*/ 	.word	0x00000000
        /*0010*/ 	.short	0x0002
        /*0012*/ 	.short	0x0010
        /*0014*/ 	.byte	0x00, 0xf0, 0x11, 0x00


	//----- nvinfo : EIATTR_KPARAM_INFO
	.align		4
.L_9:
        /*0018*/ 	.byte	0x04, 0x17
        /*001a*/ 	.short	(.L_11 - .L_10)
.L_10:
        /*001c*/ 	.word	0x00000000
        /*0020*/ 	.short	0x0001
        /*0022*/ 	.short	0x0008
        /*0024*/ 	.byte	0x00, 0xf5, 0x21, 0x00


	//----- nvinfo : EIATTR_KPARAM_INFO
	.align		4
.L_11:
        /*0028*/ 	.byte	0x04, 0x17
        /*002a*/ 	.short	(.L_13 - .L_12)
.L_12:
        /*002c*/ 	.word	0x00000000
        /*0030*/ 	.short	0x0000
        /*0032*/ 	.short	0x0000
        /*0034*/ 	.byte	0x00, 0xf5, 0x21, 0x00


	//----- nvinfo : EIATTR_SPARSE_MMA_MASK
	.align		4
.L_13:
        /*0038*/ 	.byte	0x03, 0x50
        /*003a*/ 	.short	0x0000


	//----- nvinfo : EIATTR_MAXREG_COUNT
	.align		4
        /*003c*/ 	.byte	0x03, 0x1b
        /*003e*/ 	.short	0x00ff


	//----- nvinfo : EIATTR_NUM_BARRIERS
	.align		4
        /*0040*/ 	.byte	0x02, 0x4c
        /*0042*/ 	.byte	0x01
	.zero		1


	//----- nvinfo : EIATTR_MERCURY_ISA_VERSION
	.align		4
        /*0044*/ 	.byte	0x03, 0x5f
        /*0046*/ 	.short	0x0101


	//----- nvinfo : EIATTR_VRC_CTA_INIT_COUNT
	.align		4
        /*0048*/ 	.byte	0x02, 0x4a
	.zero		1
	.zero		1


	//----- nvinfo : EIATTR_EXIT_INSTR_OFFSETS
	.align		4
        /*004c*/ 	.byte	0x04, 0x1c
        /*004e*/ 	.short	(.L_15 - .L_14)


	//   ....[0]....
.L_14:
        /*0050*/ 	.word	0x00000530


	//----- nvinfo : EIATTR_CBANK_PARAM_SIZE
	.align		4
.L_15:
        /*0054*/ 	.byte	0x03, 0x19
        /*0056*/ 	.short	0x0014


	//----- nvinfo : EIATTR_PARAM_CBANK
	.align		4
        /*0058*/ 	.byte	0x04, 0x0a
        /*005a*/ 	.short	(.L_17 - .L_16)
	.align		4
.L_16:
        /*005c*/ 	.word	index@(.nv.constant0._Z13parallel_scanPiS_j)
        /*0060*/ 	.short	0x0380
        /*0062*/ 	.short	0x0014


	//----- nvinfo : EIATTR_SW_WAR
	.align		4
.L_17:
        /*0064*/ 	.byte	0x04, 0x36
        /*0066*/ 	.short	(.L_19 - .L_18)
.L_18:
        /*0068*/ 	.word	0x00000008
.L_19:


//--------------------- .nv.callgraph             --------------------------
	.section	.nv.callgraph,"",@"SHT_CUDA_CALLGRAPH"
	.align	4
	.sectionentsize	8
	.align		4
        /*0000*/ 	.word	0x00000000
	.align		4
        /*0004*/ 	.word	0xffffffff
	.align		4
        /*0008*/ 	.word	0x00000000
	.align		4
        /*000c*/ 	.word	0xfffffffe
	.align		4
        /*0010*/ 	.word	0x00000000
	.align		4
        /*0014*/ 	.word	0xfffffffd
	.align		4
        /*0018*/ 	.word	0x00000000
	.align		4
        /*001c*/ 	.word	0xfffffffc


//--------------------- .text._Z13parallel_scanPiS_j --------------------------
	.section	.text._Z13parallel_scanPiS_j,"ax",@progbits
	.align	128
        .global         _Z13parallel_scanPiS_j
        .type           _Z13parallel_scanPiS_j,@function
        .size           _Z13parallel_scanPiS_j,(.L_x_5 - _Z13parallel_scanPiS_j)
        .other          _Z13parallel_scanPiS_j,@"STO_CUDA_ENTRY STV_DEFAULT"
_Z13parallel_scanPiS_j:
.text._Z13parallel_scanPiS_j:
[----:B------:R-:W-:Y:S01]  /*0000*/  LDC R1, c[0x0][0x37c] ;  /* 0x0000df00ff017b82 */ /* 0x000fe20000000800 */
[----:B------:R-:W0:Y:S07]  /*0010*/  S2R R2, SR_TID.X ;  /* 0x0000000000027919 */ /* 0x000e2e0000002100 */
[----:B------:R-:W1:Y:S01]  /*0020*/  LDC.64 R4, c[0x0][0x388] ;  /* 0x0000e200ff047b82 */ /* 0x000e620000000a00 */
[----:B------:R-:W2:Y:S01]  /*0030*/  LDCU.64 UR6, c[0x0][0x358] ;  /* 0x00006b00ff0677ac */ /* 0x000ea20008000a00 */
[----:B------:R-:W3:Y:S01]  /*0040*/  LDCU UR9, c[0x0][0x390] ;  /* 0x00007200ff0977ac */ /* 0x000ee20008000800 */
[----:B0-----:R-:W-:-:S04]  /*0050*/  IMAD.SHL.U32 R0, R2, 0x2, RZ ;  /* 0x0000000202007824 */ /* 0x001fc800078e00ff */
[----:B-1----:R-:W-:-:S05]  /*0060*/  IMAD.WIDE.U32 R4, R0, 0x4, R4 ;  /* 0x0000000400047825 */ /* 0x002fca00078e0004 */
[----:B--2---:R-:W2:Y:S04]  /*0070*/  LDG.E R6, desc[UR6][R4.64] ;  /* 0x0000000604067981 */ /* 0x004ea8000c1e1900 */
[----:B------:R0:W2:Y:S01]  /*0080*/  LDG.E R7, desc[UR6][R4.64+0x4] ;  /* 0x0000040604077981 */ /* 0x0000a2000c1e1900 */
[----:B------:R-:W1:Y:S01]  /*0090*/  S2UR UR5, SR_CgaCtaId ;  /* 0x00000000000579c3 */ /* 0x000e620000008800 */
[----:B------:R-:W-:Y:S01]  /*00a0*/  UMOV UR4, 0x400 ;  /* 0x0000040000047882 */ /* 0x000fe20000000000 */
[----:B------:R-:W0:Y:S01]  /*00b0*/  LDCU UR8, c[0x0][0x390] ;  /* 0x00007200ff0877ac */ /* 0x000e220008000800 */
[----:B---3--:R-:W-:Y:S01]  /*00c0*/  IMAD.U32 R9, RZ, RZ, UR9 ;  /* 0x00000009ff097e24 */ /* 0x008fe2000f8e00ff */
[----:B------:R-:W-:-:S04]  /*00d0*/  ISETP.NE.AND P0, PT, R2, RZ, PT ;  /* 0x000000ff0200720c */ /* 0x000fc80003f05270 */
[----:B------:R-:W-:Y:S01]  /*00e0*/  ISETP.GE.U32.AND P1, PT, R9, 0x2, PT ;  /* 0x000000020900780c */ /* 0x000fe20003f26070 */
[----:B0-----:R-:W-:Y:S01]  /*00f0*/  IMAD.U32 R4, RZ, RZ, UR8 ;  /* 0x00000008ff047e24 */ /* 0x001fe2000f8e00ff */
[----:B-1----:R-:W-:-:S06]  /*0100*/  ULEA UR4, UR5, UR4, 0x18 ;  /* 0x0000000405047291 */ /* 0x002fcc000f8ec0ff */
[----:B------:R-:W-:-:S05]  /*0110*/  LEA R3, R2, UR4, 0x3 ;  /* 0x0000000402037c11 */ /* 0x000fca000f8e18ff */
[----:B--2---:R0:W-:Y:S01]  /*0120*/  STS.64 [R3], R6 ;  /* 0x0000000603007388 */ /* 0x0041e20000000a00 */
[----:B------:R-:W-:Y:S05]  /*0130*/  @!P1 BRA `(.L_x_0) ;  /* 0x0000000000409947 */ /* 0x000fea0003800000 */
[----:B------:R-:W1:Y:S01]  /*0140*/  LDC R9, c[0x0][0x390] ;  /* 0x0000e400ff097b82 */ /* 0x000e620000000800 */
[----:B------:R-:W-:-:S07]  /*0150*/  IMAD.MOV.U32 R5, RZ, RZ, 0x1 ;  /* 0x00000001ff057424 */ /* 0x000fce00078e00ff */
.L_x_1:
[----:B------:R-:W-:Y:S01]  /*0160*/  IMAD.SHL.U32 R10, R5, 0x2, RZ ;  /* 0x00000002050a7824 */ /* 0x000fe200078e00ff */
[----:B------:R-:W-:Y:S04]  /*0170*/  BAR.SYNC.DEFER_BLOCKING 0x0 ;  /* 0x0000000000007b1d */ /* 0x000fe80000010000 */
[----:B0-----:R-:W-:-:S04]  /*0180*/  IADD3 R7, PT, PT, R10, -0x1, RZ ;  /* 0xffffffff0a077810 */ /* 0x001fc80007ffe0ff */
[----:B------:R-:W-:-:S13]  /*0190*/  LOP3.LUT P1, RZ, R7, R2, RZ, 0xc0, !PT ;  /* 0x0000000207ff7212 */ /* 0x000fda000782c0ff */
[----:B------:R-:W-:-:S05]  /*01a0*/  @!P1 IMAD.IADD R6, R2, 0x1, R5 ;  /* 0x0000000102069824 */ /* 0x000fca00078e0205 */
[----:B------:R-:W-:-:S05]  /*01b0*/  @!P1 LEA R6, R6, UR4, 0x2 ;  /* 0x0000000406069c11 */ /* 0x000fca000f8e10ff */
[----:B------:R-:W-:Y:S02]  /*01c0*/  @!P1 IMAD R7, R5, 0x4, R6 ;  /* 0x0000000405079824 */ /* 0x000fe400078e0206 */
[----:B------:R-:W-:Y:S04]  /*01d0*/  @!P1 LDS R6, [R6+-0x4] ;  /* 0xfffffc0006069984 */ /* 0x000fe80000000800 */
[----:B------:R-:W0:Y:S02]  /*01e0*/  @!P1 LDS R5, [R7+-0x4] ;  /* 0xfffffc0007059984 */ /* 0x000e240000000800 */
[----:B0-----:R-:W-:Y:S02]  /*01f0*/  @!P1 IMAD.IADD R8, R6, 0x1, R5 ;  /* 0x0000000106089824 */ /* 0x001fe400078e0205 */
[----:B------:R-:W-:-:S03]  /*0200*/  IMAD.MOV.U32 R5, RZ, RZ, R10 ;  /* 0x000000ffff057224 */ /* 0x000fc600078e000a */
[----:B------:R2:W-:Y:S01]  /*0210*/  @!P1 STS [R7+-0x4], R8 ;  /* 0xfffffc0807009388 */ /* 0x0005e20000000800 */
[----:B-1----:R-:W-:-:S13]  /*0220*/  ISETP.GE.U32.AND P1, PT, R10, R9, PT ;  /* 0x000000090a00720c */ /* 0x002fda0003f26070 */
[----:B--2---:R-:W-:Y:S05]  /*0230*/  @!P1 BRA `(.L_x_1) ;  /* 0xfffffffc00c89947 */ /* 0x004fea000383ffff */
.L_x_0:
[C---:B------:R-:W-:Y:S02]  /*0240*/  @!P0 LEA R5, R9.reuse, UR4, 0x2 ;  /* 0x0000000409058c11 */ /* 0x040fe4000f8e10ff */
[----:B------:R-:W-:-:S03]  /*0250*/  ISETP.GE.U32.AND P1, PT, R9, 0x2, PT ;  /* 0x000000020900780c */ /* 0x000fc60003f26070 */
[----:B------:R1:W-:Y:S10]  /*0260*/  @!P0 STS [R5+-0x4], RZ ;  /* 0xfffffcff05008388 */ /* 0x0003f40000000800 */
[----:B-1----:R-:W-:Y:S05]  /*0270*/  @!P1 BRA `(.L_x_2) ;  /* 0x0000000000989947 */ /* 0x002fea0003800000 */
[----:B------:R-:W-:-:S07]  /*0280*/  IABS R5, R2 ;  /* 0x0000000200057213 */ /* 0x000fce0000000000 */
.L_x_3:
[----:B------:R-:W-:Y:S01]  /*0290*/  LOP3.LUT R13, R4, 0xfffffffe, RZ, 0xc0, !PT ;  /* 0xfffffffe040d7812 */ /* 0x000fe200078ec0ff */
[----:B------:R-:W-:Y:S01]  /*02a0*/  BAR.SYNC.DEFER_BLOCKING 0x0 ;  /* 0x0000000000007b1d */ /* 0x000fe20000010000 */
[----:B------:R-:W-:Y:S02]  /*02b0*/  ISETP.GE.AND P2, PT, R2, RZ, PT ;  /* 0x000000ff0200720c */ /* 0x000fe40003f46270 */
[-C--:B------:R-:W-:Y:S02]  /*02c0*/  IABS R9, R13.reuse ;  /* 0x0000000d00097213 */ /* 0x080fe40000000000 */
[----:B------:R-:W-:Y:S02]  /*02d0*/  IABS R12, R13 ;  /* 0x0000000d000c7213 */ /* 0x000fe40000000000 */
[----:B------:R-:W1:Y:S08]  /*02e0*/  I2F.RP R8, R9 ;  /* 0x0000000900087306 */ /* 0x000e700000209400 */
[----:B-1----:R-:W0:Y:S02]  /*02f0*/  MUFU.RCP R8, R8 ;  /* 0x0000000800087308 */ /* 0x002e240000001000 */
[----:B0-----:R-:W-:-:S02]  /*0300*/  IADD3 R6, PT, PT, R8, 0xffffffe, RZ ;  /* 0x0ffffffe08067810 */ /* 0x001fc40007ffe0ff */
[----:B------:R-:W-:-:S04]  /*0310*/  IABS R8, R2 ;  /* 0x0000000200087213 */ /* 0x000fc80000000000 */
[----:B------:R0:W1:Y:S02]  /*0320*/  F2I.FTZ.U32.TRUNC.NTZ R7, R6 ;  /* 0x0000000600077305 */ /* 0x000064000021f000 */
[----:B0-----:R-:W-:Y:S02]  /*0330*/  IMAD.MOV.U32 R6, RZ, RZ, RZ ;  /* 0x000000ffff067224 */ /* 0x001fe400078e00ff */
[----:B-1----:R-:W-:-:S04]  /*0340*/  IMAD.MOV R10, RZ, RZ, -R7 ;  /* 0x000000ffff0a7224 */ /* 0x002fc800078e0a07 */
[----:B------:R-:W-:-:S04]  /*0350*/  IMAD R11, R10, R9, RZ ;  /* 0x000000090a0b7224 */ /* 0x000fc800078e02ff */
[----:B------:R-:W-:Y:S01]  /*0360*/  IMAD.HI.U32 R10, R7, R11, R6 ;  /* 0x0000000b070a7227 */ /* 0x000fe200078e0006 */
[----:B------:R-:W-:-:S03]  /*0370*/  SHF.R.U32.HI R11, RZ, 0x1, R4 ;  /* 0x00000001ff0b7819 */ /* 0x000fc60000011604 */
[----:B------:R-:W-:Y:S02]  /*0380*/  IMAD.MOV R7, RZ, RZ, -R12 ;  /* 0x000000ffff077224 */ /* 0x000fe400078e0a0c */
[----:B------:R-:W-:-:S04]  /*0390*/  IMAD.HI.U32 R10, R10, R5, RZ ;  /* 0x000000050a0a7227 */ /* 0x000fc800078e00ff */
[----:B------:R-:W-:-:S05]  /*03a0*/  IMAD R10, R10, R7, R8 ;  /* 0x000000070a0a7224 */ /* 0x000fca00078e0208 */
[----:B------:R-:W-:-:S13]  /*03b0*/  ISETP.GT.U32.AND P0, PT, R9, R10, PT ;  /* 0x0000000a0900720c */ /* 0x000fda0003f04070 */
[----:B------:R-:W-:Y:S02]  /*03c0*/  @!P0 IADD3 R10, PT, PT, R10, -R9, RZ ;  /* 0x800000090a0a8210 */ /* 0x000fe40007ffe0ff */
[----:B------:R-:W-:Y:S02]  /*03d0*/  ISETP.NE.AND P0, PT, R13, RZ, PT ;  /* 0x000000ff0d00720c */ /* 0x000fe40003f05270 */
[----:B------:R-:W-:-:S13]  /*03e0*/  ISETP.GT.U32.AND P1, PT, R9, R10, PT ;  /* 0x0000000a0900720c */ /* 0x000fda0003f24070 */
[----:B------:R-:W-:-:S04]  /*03f0*/  @!P1 IMAD.IADD R10, R10, 0x1, -R9 ;  /* 0x000000010a0a9824 */ /* 0x000fc800078e0a09 */
[----:B------:R-:W-:Y:S01]  /*0400*/  @!P2 IMAD.MOV R10, RZ, RZ, -R10 ;  /* 0x000000ffff0aa224 */ /* 0x000fe200078e0a0a */
[----:B------:R-:W-:-:S04]  /*0410*/  @!P0 LOP3.LUT R10, RZ, R13, RZ, 0x33, !PT ;  /* 0x0000000dff0a8212 */ /* 0x000fc800078e33ff */
[----:B------:R-:W-:-:S13]  /*0420*/  ISETP.NE.AND P0, PT, R10, RZ, PT ;  /* 0x000000ff0a00720c */ /* 0x000fda0003f05270 */
[----:B------:R-:W-:-:S05]  /*0430*/  @!P0 IMAD.IADD R6, R11, 0x1, R2 ;  /* 0x000000010b068824 */ /* 0x000fca00078e0202 */
[----:B------:R-:W-:-:S04]  /*0440*/  @!P0 LEA R6, R6, UR4, 0x2 ;  /* 0x0000000406068c11 */ /* 0x000fc8000f8e10ff */
[----:B------:R-:W-:Y:S01]  /*0450*/  @!P0 LEA R8, R11, R6, 0x2 ;  /* 0x000000060b088211 */ /* 0x000fe200078e10ff */
[----:B------:R-:W-:Y:S04]  /*0460*/  @!P0 LDS R7, [R6+-0x4] ;  /* 0xfffffc0006078984 */ /* 0x000fe80000000800 */
[----:B------:R-:W0:Y:S02]  /*0470*/  @!P0 LDS R9, [R8+-0x4] ;  /* 0xfffffc0008098984 */ /* 0x000e240000000800 */
[----:B0-----:R-:W-:Y:S02]  /*0480*/  @!P0 IMAD.IADD R7, R7, 0x1, R9 ;  /* 0x0000000107078824 */ /* 0x001fe400078e0209 */
[----:B------:R1:W-:Y:S04]  /*0490*/  @!P0 STS [R6+-0x4], R9 ;  /* 0xfffffc0906008388 */ /* 0x0003e80000000800 */
[----:B------:R1:W-:Y:S01]  /*04a0*/  @!P0 STS [R8+-0x4], R7 ;  /* 0xfffffc0708008388 */ /* 0x0003e20000000800 */
[----:B------:R-:W-:Y:S01]  /*04b0*/  ISETP.GT.U32.AND P0, PT, R4, 0x3, PT ;  /* 0x000000030400780c */ /* 0x000fe20003f04070 */
[----:B------:R-:W-:-:S12]  /*04c0*/  IMAD.MOV.U32 R4, RZ, RZ, R11 ;  /* 0x000000ffff047224 */ /* 0x000fd800078e000b */
[----:B-1----:R-:W-:Y:S05]  /*04d0*/  @P0 BRA `(.L_x_3) ;  /* 0xfffffffc006c0947 */ /* 0x002fea000383ffff */
.L_x_2:
[----:B0-----:R-:W0:Y:S01]  /*04e0*/  LDS.64 R2, [R3] ;  /* 0x0000000003027984 */ /* 0x001e220000000a00 */
[----:B------:R-:W1:Y:S02]  /*04f0*/  LDC.64 R4, c[0x0][0x380] ;  /* 0x0000e000ff047b82 */ /* 0x000e640000000a00 */
[----:B-1----:R-:W-:-:S05]  /*0500*/  IMAD.WIDE.U32 R4, R0, 0x4, R4 ;  /* 0x0000000400047825 */ /* 0x002fca00078e0004 */
[----:B0-----:R-:W-:Y:S04]  /*0510*/  STG.E desc[UR6][R4.64], R2 ;  /* 0x0000000204007986 */ /* 0x001fe8000c101906 */
[----:B------:R-:W-:Y:S01]  /*0520*/  STG.E desc[UR6][R4.64+0x4], R3 ;  /* 0x0000040304007986 */ /* 0x000fe2000c101906 */
[----:B------:R-:W-:Y:S05]  /*0530*/  EXIT ;  /* 0x000000000000794d */ /* 0x000fea0003800000 */
.L_x_4:
[----:B------:R-:W-:-:S00]  /*0540*/  BRA `(.L_x_4) ;  /* 0xfffffffc00fc7947 */ /* 0x000fc0000383ffff */
[----:B------:R-:W-:-:S00]  /*0550*/  NOP ;  /* 0x0000000000007918 */ /* 0x000fc00000000000 */
        /* <DEDUP_REMOVED lines=10> */
.L_x_5:


//--------------------- .nv.shared._Z13parallel_scanPiS_j --------------------------
	.section	.nv.shared._Z13parallel_scanPiS_j,"aw",@nobits
	.sectionflags	@""
	.align	16
	.zero		1024


//--------------------- .nv.shared.reserved.0     --------------------------
	.section	.nv.shared.reserved.0,"aw",@nobits
	.weak		__nv_reservedSMEM_offset_0_alias
	.size		__nv_reservedSMEM_offset_0_alias, 0, 64
	.other		__nv_reservedSMEM_offset_0_alias,@"STO_CUDA_RESERVED_SHARED STV_DEFAULT"
__nv_reservedSMEM_offset_0_alias:
	.zero		0
	.zero		64


//--------------------- .nv.constant0._Z13parallel_scanPiS_j --------------------------
	.section	.nv.constant0._Z13parallel_scanPiS_j,"a",@progbits
	.sectionflags	@""
	.align	4
.nv.constant0._Z13parallel_scanPiS_j:
	.zero		916


//--------------------- SYMBOLS --------------------------

	.type		.nv.reservedSmem.offset0,@object
	.size		.nv.reservedSmem.offset0,0x4
	.type		.nv.reservedSmem.cap,@object
	.size		.nv.reservedSmem.cap,0x4
